//
// Generated by NVIDIA NVVM Compiler
//
// Compiler Build ID: CL-36424714
// Cuda compilation tools, release 13.0, V13.0.88
// Based on NVVM 20.0.0
//

.version 9.0
.target sm_100
.address_size 64

	// .globl	_Z14vectorSubtractPKfS0_Pfi

.visible .entry _Z14vectorSubtractPKfS0_Pfi(
	.param .u64 .ptr .align 1 _Z14vectorSubtractPKfS0_Pfi_param_0,
	.param .u64 .ptr .align 1 _Z14vectorSubtractPKfS0_Pfi_param_1,
	.param .u64 .ptr .align 1 _Z14vectorSubtractPKfS0_Pfi_param_2,
	.param .u32 _Z14vectorSubtractPKfS0_Pfi_param_3
)
{
	.reg .pred 	%p<2>;
	.reg .b32 	%r<6>;
	.reg .b32 	%f<4>;
	.reg .b64 	%rd<11>;

	ld.param.u64 	%rd1, [_Z14vectorSubtractPKfS0_Pfi_param_0];
	ld.param.u64 	%rd2, [_Z14vectorSubtractPKfS0_Pfi_param_1];
	ld.param.u64 	%rd3, [_Z14vectorSubtractPKfS0_Pfi_param_2];
	ld.param.u32 	%r2, [_Z14vectorSubtractPKfS0_Pfi_param_3];
	mov.u32 	%r3, %ntid.x;
	mov.u32 	%r4, %ctaid.x;
	mov.u32 	%r5, %tid.x;
	mad.lo.s32 	%r1, %r3, %r4, %r5;
	setp.ge.s32 	%p1, %r1, %r2;
	@%p1 bra 	$L__BB0_2;
	cvta.to.global.u64 	%rd4, %rd1;
	cvta.to.global.u64 	%rd5, %rd2;
	cvta.to.global.u64 	%rd6, %rd3;
	mul.wide.s32 	%rd7, %r1, 4;
	add.s64 	%rd8, %rd4, %rd7;
	ld.global.f32 	%f1, [%rd8];
	add.s64 	%rd9, %rd5, %rd7;
	ld.global.f32 	%f2, [%rd9];
	sub.f32 	%f3, %f1, %f2;
	add.s64 	%rd10, %rd6, %rd7;
	st.global.f32 	[%rd10], %f3;
$L__BB0_2:
	ret;

}


// ===== COMPILED SASS (sm_100) =====

	.target	sm_100

	.elftype	@"ET_EXEC"


//--------------------- .note.nv.tkinfo           --------------------------
	.section	.note.nv.tkinfo,"",@"SHT_NOTE"
	.sectionflags	@"SHF_NOTE_NV_TKINFO"
	.tkinfo
        /*0018*/ 	.word	0x00000002
        /*0030*/ 	.string	""
        /*0030*/ 	.string	"ptxas"
        /*0030*/ 	.string	"Cuda compilation tools, release 13.0, V13.0.88"
        /*0030*/ 	.string	"Build cuda_13.0.r13.0/compiler.36424714_0"
        /*0030*/ 	.string	"-arch sm_100 -m 64 "



//--------------------- .note.nv.cuinfo           --------------------------
	.section	.note.nv.cuinfo,"",@"SHT_NOTE"
	.sectionflags	@"SHF_NOTE_NV_CUINFO"
        /*0018*/ 	.short	0x0002
        /*001a*/ 	.short	0x0064
        /*001c*/ 	.short	0x0082
	.zero		2


//--------------------- .nv.info                  --------------------------
	.section	.nv.info,"",@"SHT_CUDA_INFO"
	.align	4


	//----- nvinfo : EIATTR_REGCOUNT
	.align		4
        /*0000*/ 	.byte	0x04, 0x2f
        /*0002*/ 	.short	(.L_1 - .L_0)
	.align		4
.L_0:
        /*0004*/ 	.word	index@(_Z14vectorSubtractPKfS0_Pfi)
        /*0008*/ 	.word	0x0000000c


	//----- nvinfo : EIATTR_FRAME_SIZE
	.align		4
.L_1:
        /*000c*/ 	.byte	0x04, 0x11
        /*000e*/ 	.short	(.L_3 - .L_2)
	.align		4
.L_2:
        /*0010*/ 	.word	index@(_Z14vectorSubtractPKfS0_Pfi)
        /*0014*/ 	.word	0x00000000


	//----- nvinfo : EIATTR_MIN_STACK_SIZE
	.align		4
.L_3:
        /*0018*/ 	.byte	0x04, 0x12
        /*001a*/ 	.short	(.L_5 - .L_4)
	.align		4
.L_4:
        /*001c*/ 	.word	index@(_Z14vectorSubtractPKfS0_Pfi)
        /*0020*/ 	.word	0x00000000
.L_5:


//--------------------- .nv.compat                --------------------------
	.section	.nv.compat,"",@"SHT_CUDA_COMPAT_INFO"
	.align	4
        /*0000*/ 	.byte	0x02, 0x09, 0x00, 0x00, 0x02, 0x02, 0x01, 0x00, 0x02, 0x05, 0x05, 0x00, 0x03, 0x07, 0x01, 0x01
        /*0010*/ 	.byte	0x02, 0x03, 0x00, 0x00, 0x02, 0x06, 0x01, 0x00, 0x04, 0x0b, 0x08, 0x00, 0x09, 0x00, 0x00, 0x00
        /*0020*/ 	.byte	0x00, 0x00, 0x00, 0x00


//--------------------- .nv.info._Z14vectorSubtractPKfS0_Pfi --------------------------
	.section	.nv.info._Z14vectorSubtractPKfS0_Pfi,"",@"SHT_CUDA_INFO"
	.sectionflags	@""
	.align	4


	//----- nvinfo : EIATTR_CUDA_API_VERSION
	.align		4
        /*0000*/ 	.byte	0x04, 0x37
        /*0002*/ 	.short	(.L_7 - .L_6)
.L_6:
        /*0004*/ 	.word	0x00000082


	//----- nvinfo : EIATTR_KPARAM_INFO
	.align		4
.L_7:
        /*0008*/ 	.byte	0x04, 0x17
        /*000a*/ 	.short	(.L_9 - .L_8)
.L_8:
        /*000c*/ 	.word	0x00000000
        /*0010*/ 	.short	0x0003
        /*0012*/ 	.short	0x0018
        /*0014*/ 	.byte	0x00, 0xf0, 0x11, 0x00


	//----- nvinfo : EIATTR_KPARAM_INFO
	.align		4
.L_9:
        /*0018*/ 	.byte	0x04, 0x17
        /*001a*/ 	.short	(.L_11 - .L_10)
.L_10:
        /*001c*/ 	.word	0x00000000
        /*0020*/ 	.short	0x0002
        /*0022*/ 	.short	0x0010
        /*0024*/ 	.byte	0x00, 0xf5, 0x21, 0x00


	//----- nvinfo : EIATTR_KPARAM_INFO
	.align		4
.L_11:
        /*0028*/ 	.byte	0x04, 0x17
        /*002a*/ 	.short	(.L_13 - .L_12)
.L_12:
        /*002c*/ 	.word	0x00000000
        /*0030*/ 	.short	0x0001
        /*0032*/ 	.short	0x0008
        /*0034*/ 	.byte	0x00, 0xf5, 0x21, 0x00


	//----- nvinfo : EIATTR_KPARAM_INFO
	.align		4
.L_13:
        /*0038*/ 	.byte	0x04, 0x17
        /*003a*/ 	.short	(.L_15 - .L_14)
.L_14:
        /*003c*/ 	.word	0x00000000
        /*0040*/ 	.short	0x0000
        /*0042*/ 	.short	0x0000
        /*0044*/ 	.byte	0x00, 0xf5, 0x21, 0x00


	//----- nvinfo : EIATTR_SPARSE_MMA_MASK
	.align		4
.L_15:
        /*0048*/ 	.byte	0x03, 0x50
        /*004a*/ 	.short	0x0000


	//----- nvinfo : EIATTR_MAXREG_COUNT
	.align		4
        /*004c*/ 	.byte	0x03, 0x1b
        /*004e*/ 	.short	0x00ff


	//----- nvinfo : EIATTR_MERCURY_ISA_VERSION
	.align		4
        /*0050*/ 	.byte	0x03, 0x5f
        /*0052*/ 	.short	0x0101


	//----- nvinfo : EIATTR_VRC_CTA_INIT_COUNT
	.align		4
        /*0054*/ 	.byte	0x02, 0x4a
	.zero		1
	.zero		1


	//----- nvinfo : EIATTR_EXIT_INSTR_OFFSETS
	.align		4
        /*0058*/ 	.byte	0x04, 0x1c
        /*005a*/ 	.short	(.L_17 - .L_16)


	//   ....[0]....
.L_16:
        /*005c*/ 	.word	0x00000070


	//   ....[1]....
        /*0060*/ 	.word	0x00000130


	//----- nvinfo : EIATTR_CBANK_PARAM_SIZE
	.align		4
.L_17:
        /*0064*/ 	.byte	0x03, 0x19
        /*0066*/ 	.short	0x001c


	//----- nvinfo : EIATTR_PARAM_CBANK
	.align		4
        /*0068*/ 	.byte	0x04, 0x0a
        /*006a*/ 	.short	(.L_19 - .L_18)
	.align		4
.L_18:
        /*006c*/ 	.word	index@(.nv.constant0._Z14vectorSubtractPKfS0_Pfi)
        /*0070*/ 	.short	0x0380
        /*0072*/ 	.short	0x001c


	//----- nvinfo : EIATTR_SW_WAR
	.align		4
.L_19:
        /*0074*/ 	.byte	0x04, 0x36
        /*0076*/ 	.short	(.L_21 - .L_20)
.L_20:
        /*0078*/ 	.word	0x00000008
.L_21:


//--------------------- .nv.callgraph             --------------------------
	.section	.nv.callgraph,"",@"SHT_CUDA_CALLGRAPH"
	.align	4
	.sectionentsize	8
	.align		4
        /*0000*/ 	.word	0x00000000
	.align		4
        /*0004*/ 	.word	0xffffffff
	.align		4
        /*0008*/ 	.word	0x00000000
	.align		4
        /*000c*/ 	.word	0xfffffffe
	.align		4
        /*0010*/ 	.word	0x00000000
	.align		4
        /*0014*/ 	.word	0xfffffffd
	.align		4
        /*0018*/ 	.word	0x00000000
	.align		4
        /*001c*/ 	.word	0xfffffffc


//--------------------- .text._Z14vectorSubtractPKfS0_Pfi --------------------------
	.section	.text._Z14vectorSubtractPKfS0_Pfi,"ax",@progbits
	.align	128
        .global         _Z14vectorSubtractPKfS0_Pfi
        .type           _Z14vectorSubtractPKfS0_Pfi,@function
        .size           _Z14vectorSubtractPKfS0_Pfi,(.L_x_1 - _Z14vectorSubtractPKfS0_Pfi)
        .other          _Z14vectorSubtractPKfS0_Pfi,@"STO_CUDA_ENTRY STV_DEFAULT"
_Z14vectorSubtractPKfS0_Pfi:
.text._Z14vectorSubtractPKfS0_Pfi:
[----:B------:R-:W-:Y:S01]  /*0000*/  LDC R1, c[0x0][0x37c] ;  /* 0x0000df00ff017b82 */ /* 0x000fe20000000800 */
[----:B------:R-:W0:Y:S01]  /*0010*/  S2R R9, SR_CTAID.X ;  /* 0x0000000000097919 */ /* 0x000e220000002500 */
[----:B------:R-:W0:Y:S01]  /*0020*/  LDCU UR4, c[0x0][0x360] ;  /* 0x00006c00ff0477ac */ /* 0x000e220008000800 */
[----:B------:R-:W0:Y:S01]  /*0030*/  S2R R0, SR_TID.X ;  /* 0x0000000000007919 */ /* 0x000e220000002100 */
[----:B------:R-:W1:Y:S01]  /*0040*/  LDCU UR5, c[0x0][0x398] ;  /* 0x00007300ff0577ac */ /* 0x000e620008000800 */
[----:B0-----:R-:W-:-:S05]  /*0050*/  IMAD R9, R9, UR4, R0 ;  /* 0x0000000409097c24 */ /* 0x001fca000f8e0200 */
[----:B-1----:R-:W-:-:S13]  /*0060*/  ISETP.GE.AND P0, PT, R9, UR5, PT ;  /* 0x0000000509007c0c */ /* 0x002fda000bf06270 */
[----:B------:R-:W-:Y:S05]  /*0070*/  @P0 EXIT ;  /* 0x000000000000094d */ /* 0x000fea0003800000 */
[----:B------:R-:W0:Y:S01]  /*0080*/  LDC.64 R2, c[0x0][0x380] ;  /* 0x0000e000ff027b82 */ /* 0x000e220000000a00 */
[----:B------:R-:W1:Y:S07]  /*0090*/  LDCU.64 UR4, c[0x0][0x358] ;  /* 0x00006b00ff0477ac */ /* 0x000e6e0008000a00 */
[----:B------:R-:W2:Y:S08]  /*00a0*/  LDC.64 R4, c[0x0][0x388] ;  /* 0x0000e200ff047b82 */ /* 0x000eb00000000a00 */
[----:B------:R-:W3:Y:S01]  /*00b0*/  LDC.64 R6, c[0x0][0x390] ;  /* 0x0000e400ff067b82 */ /* 0x000ee20000000a00 */
[----:B0-----:R-:W-:-:S06]  /*00c0*/  IMAD.WIDE R2, R9, 0x4, R2 ;  /* 0x0000000409027825 */ /* 0x001fcc00078e0202 */
[----:B-1----:R-:W4:Y:S01]  /*00d0*/  LDG.E R2, desc[UR4][R2.64] ;  /* 0x0000000402027981 */ /* 0x002f22000c1e1900 */
[----:B--2---:R-:W-:-:S06]  /*00e0*/  IMAD.WIDE R4, R9, 0x4, R4 ;  /* 0x0000000409047825 */ /* 0x004fcc00078e0204 */
[----:B------:R-:W4:Y:S01]  /*00f0*/  LDG.E R5, desc[UR4][R4.64] ;  /* 0x0000000404057981 */ /* 0x000f22000c1e1900 */
[----:B---3--:R-:W-:-:S04]  /*0100*/  IMAD.WIDE R6, R9, 0x4, R6 ;  /* 0x0000000409067825 */ /* 0x008fc800078e0206 */
[----:B----4-:R-:W-:-:S05]  /*0110*/  FADD R9, R2, -R5 ;  /* 0x8000000502097221 */ /* 0x010fca0000000000 */
[----:B------:R-:W-:Y:S01]  /*0120*/  STG.E desc[UR4][R6.64], R9 ;  /* 0x0000000906007986 */ /* 0x000fe2000c101904 */
[----:B------:R-:W-:Y:S05]  /*0130*/  EXIT ;  /* 0x000000000000794d */ /* 0x000fea0003800000 */
.L_x_0:
[----:B------:R-:W-:-:S00]  /*0140*/  BRA `(.L_x_0) ;  /* 0xfffffffc00fc7947 */ /* 0x000fc0000383ffff */
[----:B------:R-:W-:-:S00]  /*0150*/  NOP ;  /* 0x0000000000007918 */ /* 0x000fc00000000000 */
        /* <DEDUP_REMOVED lines=10> */
.L_x_1:


//--------------------- .nv.shared.reserved.0     --------------------------
	.section	.nv.shared.reserved.0,"aw",@nobits
	.weak		__nv_reservedSMEM_offset_0_alias
	.size		__nv_reservedSMEM_offset_0_alias, 0, 64
	.other		__nv_reservedSMEM_offset_0_alias,@"STO_CUDA_RESERVED_SHARED STV_DEFAULT"
__nv_reservedSMEM_offset_0_alias:
	.zero		0
	.zero		64


//--------------------- .nv.constant0._Z14vectorSubtractPKfS0_Pfi --------------------------
	.section	.nv.constant0._Z14vectorSubtractPKfS0_Pfi,"a",@progbits
	.sectionflags	@""
	.align	4
.nv.constant0._Z14vectorSubtractPKfS0_Pfi:
	.zero		924


//--------------------- SYMBOLS --------------------------

	.type		.nv.reservedSmem.offset0,@object
	.size		.nv.reservedSmem.offset0,0x4
